//
// Generated by NVIDIA NVVM Compiler
//
// Compiler Build ID: CL-36424714
// Cuda compilation tools, release 13.0, V13.0.88
// Based on NVVM 20.0.0
//

.version 9.0
.target sm_100
.address_size 64

	// .globl	_Z45globalMemoryDynamicPersistentPerBlockAllocatei
.extern .func  (.param .b64 func_retval0) malloc
(
	.param .b64 malloc_param_0
)
;
.extern .func  (.param .b32 func_retval0) vprintf
(
	.param .b64 vprintf_param_0,
	.param .b64 vprintf_param_1
)
;
.extern .func free
(
	.param .b64 free_param_0
)
;
.global .align 8 .b8 array_global[24];
.global .align 1 .b8 $str[53] = {66, 108, 111, 99, 107, 32, 37, 100, 44, 32, 84, 104, 114, 101, 97, 100, 32, 37, 100, 32, 91, 71, 108, 111, 98, 97, 108, 32, 105, 100, 61, 37, 100, 93, 58, 32, 103, 111, 116, 32, 112, 111, 105, 110, 116, 101, 114, 58, 32, 37, 112, 10};
.global .align 1 .b8 $str$1[57] = {66, 108, 111, 99, 107, 32, 37, 100, 44, 32, 84, 104, 114, 101, 97, 100, 32, 37, 100, 32, 91, 71, 108, 111, 98, 97, 108, 32, 105, 100, 61, 37, 100, 93, 58, 32, 97, 115, 115, 105, 103, 110, 101, 100, 32, 118, 97, 108, 117, 101, 32, 61, 32, 37, 100, 10};

.visible .entry _Z45globalMemoryDynamicPersistentPerBlockAllocatei(
	.param .u32 _Z45globalMemoryDynamicPersistentPerBlockAllocatei_param_0
)
{
	.local .align 8 .b8 	__local_depot0[24];
	.reg .b64 	%SP;
	.reg .b64 	%SPL;
	.reg .pred 	%p<2>;
	.reg .b32 	%r<10>;
	.reg .b64 	%rd<18>;

	mov.u64 	%SPL, __local_depot0;
	cvta.local.u64 	%SP, %SPL;
	mov.u32 	%r1, %tid.x;
	setp.ne.s32 	%p1, %r1, 0;
	@%p1 bra 	$L__BB0_2;
	mov.u32 	%r2, %ntid.x;
	shl.b32 	%r3, %r2, 2;
	cvt.u64.u32 	%rd1, %r3;
	{ // callseq 0, 0
	.param .b64 param0;
	st.param.b64 	[param0], %rd1;
	.param .b64 retval0;
	call.uni (retval0), 
	malloc, 
	(
	param0
	);
	ld.param.b64 	%rd2, [retval0];
	} // callseq 0
	mov.u32 	%r4, %ctaid.x;
	mul.wide.u32 	%rd4, %r4, 8;
	mov.u64 	%rd5, array_global;
	add.s64 	%rd6, %rd5, %rd4;
	st.global.u64 	[%rd6], %rd2;
$L__BB0_2:
	add.u64 	%rd7, %SP, 0;
	add.u64 	%rd8, %SPL, 0;
	bar.sync 	0;
	mov.u32 	%r5, %ctaid.x;
	mov.u32 	%r6, %ntid.x;
	mad.lo.s32 	%r7, %r5, %r6, %r1;
	mul.wide.u32 	%rd9, %r5, 8;
	mov.u64 	%rd10, array_global;
	add.s64 	%rd11, %rd10, %rd9;
	ld.global.u64 	%rd12, [%rd11];
	st.local.v2.u32 	[%rd8], {%r5, %r1};
	st.local.u32 	[%rd8+8], %r7;
	st.local.u64 	[%rd8+16], %rd12;
	mov.u64 	%rd13, $str;
	cvta.global.u64 	%rd14, %rd13;
	{ // callseq 1, 0
	.param .b64 param0;
	st.param.b64 	[param0], %rd14;
	.param .b64 param1;
	st.param.b64 	[param1], %rd7;
	.param .b32 retval0;
	call.uni (retval0), 
	vprintf, 
	(
	param0, 
	param1
	);
	ld.param.b32 	%r8, [retval0];
	} // callseq 1
	ld.global.u64 	%rd15, [%rd11];
	mul.wide.u32 	%rd16, %r1, 4;
	add.s64 	%rd17, %rd15, %rd16;
	st.u32 	[%rd17], %r7;
	ret;

}
	// .globl	_Z41globalMemoryDynamicPersistentPerBlockFreev
.visible .entry _Z41globalMemoryDynamicPersistentPerBlockFreev()
{
	.local .align 16 .b8 	__local_depot1[16];
	.reg .b64 	%SP;
	.reg .b64 	%SPL;
	.reg .pred 	%p<2>;
	.reg .b32 	%r<8>;
	.reg .b64 	%rd<12>;

	mov.u64 	%SPL, __local_depot1;
	cvta.local.u64 	%SP, %SPL;
	add.u64 	%rd2, %SP, 0;
	add.u64 	%rd3, %SPL, 0;
	mov.u32 	%r1, %ctaid.x;
	mov.u32 	%r2, %ntid.x;
	mov.u32 	%r3, %tid.x;
	mad.lo.s32 	%r4, %r1, %r2, %r3;
	mul.wide.u32 	%rd4, %r1, 8;
	mov.u64 	%rd5, array_global;
	add.s64 	%rd1, %rd5, %rd4;
	ld.global.u64 	%rd6, [%rd1];
	mul.wide.u32 	%rd7, %r3, 4;
	add.s64 	%rd8, %rd6, %rd7;
	ld.u32 	%r5, [%rd8];
	st.local.v4.u32 	[%rd3], {%r1, %r3, %r4, %r5};
	mov.u64 	%rd9, $str$1;
	cvta.global.u64 	%rd10, %rd9;
	{ // callseq 2, 0
	.param .b64 param0;
	st.param.b64 	[param0], %rd10;
	.param .b64 param1;
	st.param.b64 	[param1], %rd2;
	.param .b32 retval0;
	call.uni (retval0), 
	vprintf, 
	(
	param0, 
	param1
	);
	ld.param.b32 	%r6, [retval0];
	} // callseq 2
	bar.sync 	0;
	setp.ne.s32 	%p1, %r3, 0;
	@%p1 bra 	$L__BB1_2;
	ld.global.u64 	%rd11, [%rd1];
	{ // callseq 3, 0
	.param .b64 param0;
	st.param.b64 	[param0], %rd11;
	call.uni 
	free, 
	(
	param0
	);
	} // callseq 3
$L__BB1_2:
	ret;

}


// ===== COMPILED SASS (sm_100) =====

	.target	sm_100

	.elftype	@"ET_EXEC"


//--------------------- .note.nv.tkinfo           --------------------------
	.section	.note.nv.tkinfo,"",@"SHT_NOTE"
	.sectionflags	@"SHF_NOTE_NV_TKINFO"
	.tkinfo
        /*0018*/ 	.word	0x00000002
        /*0030*/ 	.string	""
        /*0030*/ 	.string	"ptxas"
        /*0030*/ 	.string	"Cuda compilation tools, release 13.0, V13.0.88"
        /*0030*/ 	.string	"Build cuda_13.0.r13.0/compiler.36424714_0"
        /*0030*/ 	.string	"-arch sm_100 -m 64 "



//--------------------- .note.nv.cuinfo           --------------------------
	.section	.note.nv.cuinfo,"",@"SHT_NOTE"
	.sectionflags	@"SHF_NOTE_NV_CUINFO"
        /*0018*/ 	.short	0x0002
        /*001a*/ 	.short	0x0064
        /*001c*/ 	.short	0x0082
	.zero		2


//--------------------- .nv.info                  --------------------------
	.section	.nv.info,"",@"SHT_CUDA_INFO"
	.align	4


	//----- nvinfo : EIATTR_REGCOUNT
	.align		4
        /*0000*/ 	.byte	0x04, 0x2f
        /*0002*/ 	.short	(.L_4 - .L_3)
	.align		4
.L_3:
        /*0004*/ 	.word	index@(_Z45globalMemoryDynamicPersistentPerBlockAllocatei)
        /*0008*/ 	.word	0x0000001b


	//----- nvinfo : EIATTR_FRAME_SIZE
	.align		4
.L_4:
        /*000c*/ 	.byte	0x04, 0x11
        /*000e*/ 	.short	(.L_6 - .L_5)
	.align		4
.L_5:
        /*0010*/ 	.word	index@(_Z45globalMemoryDynamicPersistentPerBlockAllocatei)
        /*0014*/ 	.word	0x00000018


	//----- nvinfo : EIATTR_REGCOUNT
	.align		4
.L_6:
        /*0018*/ 	.byte	0x04, 0x2f
        /*001a*/ 	.short	(.L_8 - .L_7)
	.align		4
.L_7:
        /*001c*/ 	.word	index@(_Z41globalMemoryDynamicPersistentPerBlockFreev)
        /*0020*/ 	.word	0x0000001a


	//----- nvinfo : EIATTR_FRAME_SIZE
	.align		4
.L_8:
        /*0024*/ 	.byte	0x04, 0x11
        /*0026*/ 	.short	(.L_10 - .L_9)
	.align		4
.L_9:
        /*0028*/ 	.word	index@(_Z41globalMemoryDynamicPersistentPerBlockFreev)
        /*002c*/ 	.word	0x00000010


	//----- nvinfo : EIATTR_MIN_STACK_SIZE
	.align		4
.L_10:
        /*0030*/ 	.byte	0x04, 0x12
        /*0032*/ 	.short	(.L_12 - .L_11)
	.align		4
.L_11:
        /*0034*/ 	.word	index@(_Z41globalMemoryDynamicPersistentPerBlockFreev)
        /*0038*/ 	.word	0x00000010


	//----- nvinfo : EIATTR_MIN_STACK_SIZE
	.align		4
.L_12:
        /*003c*/ 	.byte	0x04, 0x12
        /*003e*/ 	.short	(.L_14 - .L_13)
	.align		4
.L_13:
        /*0040*/ 	.word	index@(_Z45globalMemoryDynamicPersistentPerBlockAllocatei)
        /*0044*/ 	.word	0x00000018
.L_14:


//--------------------- .nv.compat                --------------------------
	.section	.nv.compat,"",@"SHT_CUDA_COMPAT_INFO"
	.align	4
        /*0000*/ 	.byte	0x02, 0x09, 0x00, 0x00, 0x02, 0x02, 0x01, 0x00, 0x02, 0x05, 0x05, 0x00, 0x03, 0x07, 0x01, 0x01
        /*0010*/ 	.byte	0x02, 0x03, 0x00, 0x00, 0x02, 0x06, 0x01, 0x00, 0x04, 0x0b, 0x08, 0x00, 0x09, 0x00, 0x00, 0x00
        /*0020*/ 	.byte	0x00, 0x00, 0x00, 0x00


//--------------------- .nv.info._Z41globalMemoryDynamicPersistentPerBlockFreev --------------------------
	.section	.nv.info._Z41globalMemoryDynamicPersistentPerBlockFreev,"",@"SHT_CUDA_INFO"
	.sectionflags	@""
	.align	4


	//----- nvinfo : EIATTR_CUDA_API_VERSION
	.align		4
        /*0000*/ 	.byte	0x04, 0x37
        /*0002*/ 	.short	(.L_16 - .L_15)
.L_15:
        /*0004*/ 	.word	0x00000082


	//----- nvinfo : EIATTR_SPARSE_MMA_MASK
	.align		4
.L_16:
        /*0008*/ 	.byte	0x03, 0x50
        /*000a*/ 	.short	0x0000


	//----- nvinfo : EIATTR_MAXREG_COUNT
	.align		4
        /*000c*/ 	.byte	0x03, 0x1b
        /*000e*/ 	.short	0x00ff


	//----- nvinfo : EIATTR_NUM_BARRIERS
	.align		4
        /*0010*/ 	.byte	0x02, 0x4c
        /*0012*/ 	.byte	0x01
	.zero		1


	//----- nvinfo : EIATTR_EXTERNS
	.align		4
        /*0014*/ 	.byte	0x04, 0x0f
        /*0016*/ 	.short	(.L_18 - .L_17)


	//   ....[0]....
	.align		4
.L_17:
        /*0018*/ 	.word	index@(vprintf)


	//   ....[1]....
	.align		4
        /*001c*/ 	.word	index@(free)


	//----- nvinfo : EIATTR_MERCURY_ISA_VERSION
	.align		4
.L_18:
        /*0020*/ 	.byte	0x03, 0x5f
        /*0022*/ 	.short	0x0101


	//----- nvinfo : EIATTR_VRC_CTA_INIT_COUNT
	.align		4
        /*0024*/ 	.byte	0x02, 0x4a
	.zero		1
	.zero		1


	//----- nvinfo : EIATTR_SYSCALL_OFFSETS
	.align		4
        /*0028*/ 	.byte	0x04, 0x46
        /*002a*/ 	.short	(.L_20 - .L_19)


	//   ....[0]....
.L_19:
        /*002c*/ 	.word	0x00000170


	//   ....[1]....
        /*0030*/ 	.word	0x00000200


	//----- nvinfo : EIATTR_EXIT_INSTR_OFFSETS
	.align		4
.L_20:
        /*0034*/ 	.byte	0x04, 0x1c
        /*0036*/ 	.short	(.L_22 - .L_21)


	//   ....[0]....
.L_21:
        /*0038*/ 	.word	0x000001b0


	//   ....[1]....
        /*003c*/ 	.word	0x00000210


	//----- nvinfo : EIATTR_CRS_STACK_SIZE
	.align		4
.L_22:
        /*0040*/ 	.byte	0x04, 0x1e
        /*0042*/ 	.short	(.L_24 - .L_23)
.L_23:
        /*0044*/ 	.word	0x00000000


	//----- nvinfo : EIATTR_SW_WAR
	.align		4
.L_24:
        /*0048*/ 	.byte	0x04, 0x36
        /*004a*/ 	.short	(.L_26 - .L_25)
.L_25:
        /*004c*/ 	.word	0x00000008
.L_26:


//--------------------- .nv.info._Z45globalMemoryDynamicPersistentPerBlockAllocatei --------------------------
	.section	.nv.info._Z45globalMemoryDynamicPersistentPerBlockAllocatei,"",@"SHT_CUDA_INFO"
	.sectionflags	@""
	.align	4


	//----- nvinfo : EIATTR_CUDA_API_VERSION
	.align		4
        /*0000*/ 	.byte	0x04, 0x37
        /*0002*/ 	.short	(.L_28 - .L_27)
.L_27:
        /*0004*/ 	.word	0x00000082


	//----- nvinfo : EIATTR_KPARAM_INFO
	.align		4
.L_28:
        /*0008*/ 	.byte	0x04, 0x17
        /*000a*/ 	.short	(.L_30 - .L_29)
.L_29:
        /*000c*/ 	.word	0x00000000
        /*0010*/ 	.short	0x0000
        /*0012*/ 	.short	0x0000
        /*0014*/ 	.byte	0x00, 0xf0, 0x11, 0x00


	//----- nvinfo : EIATTR_SPARSE_MMA_MASK
	.align		4
.L_30:
        /*0018*/ 	.byte	0x03, 0x50
        /*001a*/ 	.short	0x0000


	//----- nvinfo : EIATTR_MAXREG_COUNT
	.align		4
        /*001c*/ 	.byte	0x03, 0x1b
        /*001e*/ 	.short	0x00ff


	//----- nvinfo : EIATTR_NUM_BARRIERS
	.align		4
        /*0020*/ 	.byte	0x02, 0x4c
        /*0022*/ 	.byte	0x01
	.zero		1


	//----- nvinfo : EIATTR_EXTERNS
	.align		4
        /*0024*/ 	.byte	0x04, 0x0f
        /*0026*/ 	.short	(.L_32 - .L_31)


	//   ....[0]....
	.align		4
.L_31:
        /*0028*/ 	.word	index@(malloc)


	//   ....[1]....
	.align		4
        /*002c*/ 	.word	index@(vprintf)


	//----- nvinfo : EIATTR_MERCURY_ISA_VERSION
	.align		4
.L_32:
        /*0030*/ 	.byte	0x03, 0x5f
        /*0032*/ 	.short	0x0101


	//----- nvinfo : EIATTR_VRC_CTA_INIT_COUNT
	.align		4
        /*0034*/ 	.byte	0x02, 0x4a
	.zero		1
	.zero		1


	//----- nvinfo : EIATTR_SYSCALL_OFFSETS
	.align		4
        /*0038*/ 	.byte	0x04, 0x46
        /*003a*/ 	.short	(.L_34 - .L_33)


	//   ....[0]....
.L_33:
        /*003c*/ 	.word	0x00000110


	//   ....[1]....
        /*0040*/ 	.word	0x00000290


	//----- nvinfo : EIATTR_EXIT_INSTR_OFFSETS
	.align		4
.L_34:
        /*0044*/ 	.byte	0x04, 0x1c
        /*0046*/ 	.short	(.L_36 - .L_35)


	//   ....[0]....
.L_35:
        /*0048*/ 	.word	0x000002d0


	//----- nvinfo : EIATTR_CRS_STACK_SIZE
	.align		4
.L_36:
        /*004c*/ 	.byte	0x04, 0x1e
        /*004e*/ 	.short	(.L_38 - .L_37)
.L_37:
        /*0050*/ 	.word	0x00000000


	//----- nvinfo : EIATTR_CBANK_PARAM_SIZE
	.align		4
.L_38:
        /*0054*/ 	.byte	0x03, 0x19
        /*0056*/ 	.short	0x0004


	//----- nvinfo : EIATTR_PARAM_CBANK
	.align		4
        /*0058*/ 	.byte	0x04, 0x0a
        /*005a*/ 	.short	(.L_40 - .L_39)
	.align		4
.L_39:
        /*005c*/ 	.word	index@(.nv.constant0._Z45globalMemoryDynamicPersistentPerBlockAllocatei)
        /*0060*/ 	.short	0x0380
        /*0062*/ 	.short	0x0004


	//----- nvinfo : EIATTR_SW_WAR
	.align		4
.L_40:
        /*0064*/ 	.byte	0x04, 0x36
        /*0066*/ 	.short	(.L_42 - .L_41)
.L_41:
        /*0068*/ 	.word	0x00000008
.L_42:


//--------------------- .nv.callgraph             --------------------------
	.section	.nv.callgraph,"",@"SHT_CUDA_CALLGRAPH"
	.align	4
	.sectionentsize	8
	.align		4
        /*0000*/ 	.word	0x00000000
	.align		4
        /*0004*/ 	.word	0xffffffff
	.align		4
        /*0008*/ 	.word	index@(_Z41globalMemoryDynamicPersistentPerBlockFreev)
	.align		4
        /*000c*/ 	.word	index@(free)
	.align		4
        /*0010*/ 	.word	index@(_Z41globalMemoryDynamicPersistentPerBlockFreev)
	.align		4
        /*0014*/ 	.word	index@(vprintf)
	.align		4
        /*0018*/ 	.word	index@(_Z45globalMemoryDynamicPersistentPerBlockAllocatei)
	.align		4
        /*001c*/ 	.word	index@(vprintf)
	.align		4
        /*0020*/ 	.word	index@(_Z45globalMemoryDynamicPersistentPerBlockAllocatei)
	.align		4
        /*0024*/ 	.word	index@(malloc)
	.align		4
        /*0028*/ 	.word	0x00000000
	.align		4
        /*002c*/ 	.word	0xfffffffe
	.align		4
        /*0030*/ 	.word	0x00000000
	.align		4
        /*0034*/ 	.word	0xfffffffd
	.align		4
        /*0038*/ 	.word	0x00000000
	.align		4
        /*003c*/ 	.word	0xfffffffc


//--------------------- .nv.constant4             --------------------------
	.section	.nv.constant4,"a",@progbits
	.align	8
	.align		8
.nv.constant4:
        /*0000*/ 	.dword	vprintf
	.align		8
        /*0008*/ 	.dword	free
	.align		8
        /*0010*/ 	.dword	array_global
	.align		8
        /*0018*/ 	.dword	$str
	.align		8
        /*0020*/ 	.dword	$str$1
	.align		8
        /*0028*/ 	.dword	malloc


//--------------------- .text._Z41globalMemoryDynamicPersistentPerBlockFreev --------------------------
	.section	.text._Z41globalMemoryDynamicPersistentPerBlockFreev,"ax",@progbits
	.align	128
        .global         _Z41globalMemoryDynamicPersistentPerBlockFreev
        .type           _Z41globalMemoryDynamicPersistentPerBlockFreev,@function
        .size           _Z41globalMemoryDynamicPersistentPerBlockFreev,(.L_x_7 - _Z41globalMemoryDynamicPersistentPerBlockFreev)
        .other          _Z41globalMemoryDynamicPersistentPerBlockFreev,@"STO_CUDA_ENTRY STV_DEFAULT"
_Z41globalMemoryDynamicPersistentPerBlockFreev:
.text._Z41globalMemoryDynamicPersistentPerBlockFreev:
[----:B------:R-:W0:Y:S01]  /*0000*/  LDC R1, c[0x0][0x37c] ;  /* 0x0000df00ff017b82 */ /* 0x000e220000000800 */
[----:B------:R-:W1:Y:S07]  /*0010*/  S2R R16, SR_CTAID.X ;  /* 0x0000000000107919 */ /* 0x000e6e0000002500 */
[----:B------:R-:W1:Y:S01]  /*0020*/  LDC.64 R22, c[0x4][0x10] ;  /* 0x01000400ff167b82 */ /* 0x000e620000000a00 */
[----:B------:R-:W2:Y:S01]  /*0030*/  LDCU.64 UR36, c[0x0][0x358] ;  /* 0x00006b00ff2477ac */ /* 0x000ea20008000a00 */
[----:B0-----:R-:W-:-:S02]  /*0040*/  VIADD R1, R1, 0xfffffff0 ;  /* 0xfffffff001017836 */ /* 0x001fc40000000000 */
[----:B-1----:R-:W-:-:S05]  /*0050*/  IMAD.WIDE.U32 R22, R16, 0x8, R22 ;  /* 0x0000000810167825 */ /* 0x002fca00078e0016 */
[----:B--2---:R-:W2:Y:S01]  /*0060*/  LDG.E.64 R2, desc[UR36][R22.64] ;  /* 0x0000002416027981 */ /* 0x004ea2000c1e1b00 */
[----:B------:R-:W2:Y:S01]  /*0070*/  S2R R17, SR_TID.X ;  /* 0x0000000000117919 */ /* 0x000ea20000002100 */
[----:B------:R-:W0:Y:S01]  /*0080*/  LDCU UR5, c[0x0][0x2fc] ;  /* 0x00005f80ff0577ac */ /* 0x000e220008000800 */
[----:B------:R-:W1:Y:S01]  /*0090*/  LDCU UR6, c[0x0][0x360] ;  /* 0x00006c00ff0677ac */ /* 0x000e620008000800 */
[----:B--2---:R-:W-:-:S05]  /*00a0*/  IMAD.WIDE.U32 R2, R17, 0x4, R2 ;  /* 0x0000000411027825 */ /* 0x004fca00078e0002 */
[----:B------:R-:W2:Y:S01]  /*00b0*/  LD.E R19, desc[UR36][R2.64] ;  /* 0x0000002402137980 */ /* 0x000ea2000c101900 */
[----:B-1----:R-:W-:Y:S01]  /*00c0*/  IMAD R18, R16, UR6, R17 ;  /* 0x0000000610127c24 */ /* 0x002fe2000f8e0211 */
[----:B------:R-:W-:Y:S01]  /*00d0*/  MOV R0, 0x0 ;  /* 0x0000000000007802 */ /* 0x000fe20000000f00 */
[----:B------:R-:W1:Y:S03]  /*00e0*/  LDCU UR4, c[0x0][0x2f8] ;  /* 0x00005f00ff0477ac */ /* 0x000e660008000800 */
[----:B------:R3:W4:Y:S01]  /*00f0*/  LDC.64 R8, c[0x4][R0] ;  /* 0x0100000000087b82 */ /* 0x0007220000000a00 */
[----:B------:R-:W5:Y:S01]  /*0100*/  LDCU.64 UR6, c[0x4][0x20] ;  /* 0x01000400ff0677ac */ /* 0x000f620008000a00 */
[----:B-1----:R-:W-:Y:S01]  /*0110*/  IADD3 R6, P0, PT, R1, UR4, RZ ;  /* 0x0000000401067c10 */ /* 0x002fe2000ff1e0ff */
[----:B-----5:R-:W-:Y:S01]  /*0120*/  IMAD.U32 R4, RZ, RZ, UR6 ;  /* 0x00000006ff047e24 */ /* 0x020fe2000f8e00ff */
[----:B------:R-:W-:-:S03]  /*0130*/  MOV R5, UR7 ;  /* 0x0000000700057c02 */ /* 0x000fc60008000f00 */
[----:B0-----:R-:W-:Y:S01]  /*0140*/  IMAD.X R7, RZ, RZ, UR5, P0 ;  /* 0x00000005ff077e24 */ /* 0x001fe200080e06ff */
[----:B--2-4-:R3:W-:Y:S07]  /*0150*/  STL.128 [R1], R16 ;  /* 0x0000001001007387 */ /* 0x0147ee0000100c00 */
[----:B------:R-:W-:-:S07]  /*0160*/  LEPC R20, `(.L_x_0) ;  /* 0x000000001014794e */ /* 0x000fce0000000000 */
[----:B---3--:R-:W-:Y:S05]  /*0170*/  CALL.ABS.NOINC R8 ;  /* 0x0000000008007343 */ /* 0x008fea0003c00000 */
.L_x_0:
[----:B------:R-:W-:Y:S05]  /*0180*/  WARPSYNC.ALL ;  /* 0x0000000000007948 */ /* 0x000fea0003800000 */
[----:B------:R-:W-:Y:S01]  /*0190*/  BAR.SYNC.DEFER_BLOCKING 0x0 ;  /* 0x0000000000007b1d */ /* 0x000fe20000010000 */
[----:B------:R-:W-:-:S13]  /*01a0*/  ISETP.NE.AND P0, PT, R17, RZ, PT ;  /* 0x000000ff1100720c */ /* 0x000fda0003f05270 */
[----:B------:R-:W-:Y:S05]  /*01b0*/  @P0 EXIT ;  /* 0x000000000000094d */ /* 0x000fea0003800000 */
[----:B------:R0:W5:Y:S01]  /*01c0*/  LDG.E.64 R4, desc[UR36][R22.64] ;  /* 0x0000002416047981 */ /* 0x000162000c1e1b00 */
[----:B------:R-:W-:-:S04]  /*01d0*/  MOV R0, 0x8 ;  /* 0x0000000800007802 */ /* 0x000fc80000000f00 */
[----:B------:R0:W1:Y:S03]  /*01e0*/  LDC.64 R2, c[0x4][R0] ;  /* 0x0100000000027b82 */ /* 0x0000660000000a00 */
[----:B------:R-:W-:-:S07]  /*01f0*/  LEPC R20, `(.L_x_1) ;  /* 0x000000001014794e */ /* 0x000fce0000000000 */
[----:B01---5:R-:W-:Y:S05]  /*0200*/  CALL.ABS.NOINC R2 ;  /* 0x0000000002007343 */ /* 0x023fea0003c00000 */
.L_x_1:
[----:B------:R-:W-:Y:S05]  /*0210*/  EXIT ;  /* 0x000000000000794d */ /* 0x000fea0003800000 */
.L_x_2:
[----:B------:R-:W-:-:S00]  /*0220*/  BRA `(.L_x_2) ;  /* 0xfffffffc00fc7947 */ /* 0x000fc0000383ffff */
[----:B------:R-:W-:-:S00]  /*0230*/  NOP ;  /* 0x0000000000007918 */ /* 0x000fc00000000000 */
        /* <DEDUP_REMOVED lines=12> */
.L_x_7:


//--------------------- .text._Z45globalMemoryDynamicPersistentPerBlockAllocatei --------------------------
	.section	.text._Z45globalMemoryDynamicPersistentPerBlockAllocatei,"ax",@progbits
	.align	128
        .global         _Z45globalMemoryDynamicPersistentPerBlockAllocatei
        .type           _Z45globalMemoryDynamicPersistentPerBlockAllocatei,@function
        .size           _Z45globalMemoryDynamicPersistentPerBlockAllocatei,(.L_x_8 - _Z45globalMemoryDynamicPersistentPerBlockAllocatei)
        .other          _Z45globalMemoryDynamicPersistentPerBlockAllocatei,@"STO_CUDA_ENTRY STV_DEFAULT"
_Z45globalMemoryDynamicPersistentPerBlockAllocatei:
.text._Z45globalMemoryDynamicPersistentPerBlockAllocatei:
[----:B------:R-:W0:Y:S01]  /*0000*/  LDC R1, c[0x0][0x37c] ;  /* 0x0000df00ff017b82 */ /* 0x000e220000000800 */
[----:B------:R-:W1:Y:S01]  /*0010*/  S2R R19, SR_TID.X ;  /* 0x0000000000137919 */ /* 0x000e620000002100 */
[----:B------:R-:W2:Y:S01]  /*0020*/  LDCU UR4, c[0x0][0x2f8] ;  /* 0x00005f00ff0477ac */ /* 0x000ea20008000800 */
[----:B0-----:R-:W-:Y:S01]  /*0030*/  VIADD R1, R1, 0xffffffe8 ;  /* 0xffffffe801017836 */ /* 0x001fe20000000000 */
[----:B------:R-:W0:Y:S01]  /*0040*/  LDCU UR5, c[0x0][0x2fc] ;  /* 0x00005f80ff0577ac */ /* 0x000e220008000800 */
[----:B------:R-:W3:Y:S03]  /*0050*/  LDCU.64 UR36, c[0x0][0x358] ;  /* 0x00006b00ff2477ac */ /* 0x000ee60008000a00 */
[----:B--2---:R-:W-:-:S05]  /*0060*/  IADD3 R2, P1, PT, R1, UR4, RZ ;  /* 0x0000000401027c10 */ /* 0x004fca000ff3e0ff */
[----:B0-----:R-:W-:Y:S01]  /*0070*/  IMAD.X R22, RZ, RZ, UR5, P1 ;  /* 0x00000005ff167e24 */ /* 0x001fe200088e06ff */
[----:B-1----:R-:W-:-:S13]  /*0080*/  ISETP.NE.AND P0, PT, R19, RZ, PT ;  /* 0x000000ff1300720c */ /* 0x002fda0003f05270 */
[----:B---3--:R-:W-:Y:S05]  /*0090*/  @P0 BRA `(.L_x_3) ;  /* 0x0000000000300947 */ /* 0x008fea0003800000 */
[----:B------:R-:W0:Y:S01]  /*00a0*/  LDCU UR4, c[0x0][0x360] ;  /* 0x00006c00ff0477ac */ /* 0x000e220008000800 */
[----:B------:R-:W-:Y:S01]  /*00b0*/  MOV R0, 0x28 ;  /* 0x0000002800007802 */ /* 0x000fe20000000f00 */
[----:B------:R-:W-:-:S03]  /*00c0*/  HFMA2 R5, -RZ, RZ, 0, 0 ;  /* 0x00000000ff057431 */ /* 0x000fc600000001ff */
[----:B------:R1:W2:Y:S01]  /*00d0*/  LDC.64 R6, c[0x4][R0] ;  /* 0x0100000000067b82 */ /* 0x0002a20000000a00 */
[----:B0-----:R-:W-:-:S06]  /*00e0*/  USHF.L.U32 UR4, UR4, 0x2, URZ ;  /* 0x0000000204047899 */ /* 0x001fcc00080006ff */
[----:B-1----:R-:W-:-:S07]  /*00f0*/  IMAD.U32 R4, RZ, RZ, UR4 ;  /* 0x00000004ff047e24 */ /* 0x002fce000f8e00ff */
[----:B------:R-:W-:-:S07]  /*0100*/  LEPC R20, `(.L_x_4) ;  /* 0x000000001014794e */ /* 0x000fce0000000000 */
[----:B--2---:R-:W-:Y:S05]  /*0110*/  CALL.ABS.NOINC R6 ;  /* 0x0000000006007343 */ /* 0x004fea0003c00000 */
.L_x_4:
[----:B------:R-:W0:Y:S01]  /*0120*/  S2R R3, SR_CTAID.X ;  /* 0x0000000000037919 */ /* 0x000e220000002500 */
[----:B------:R-:W0:Y:S02]  /*0130*/  LDC.64 R6, c[0x4][0x10] ;  /* 0x01000400ff067b82 */ /* 0x000e240000000a00 */
[----:B0-----:R-:W-:-:S05]  /*0140*/  IMAD.WIDE.U32 R6, R3, 0x8, R6 ;  /* 0x0000000803067825 */ /* 0x001fca00078e0006 */
[----:B------:R0:W-:Y:S02]  /*0150*/  STG.E.64 desc[UR36][R6.64], R4 ;  /* 0x0000000406007986 */ /* 0x0001e4000c101b24 */
.L_x_3:
[----:B------:R-:W-:Y:S05]  /*0160*/  WARPSYNC.ALL ;  /* 0x0000000000007948 */ /* 0x000fea0003800000 */
[----:B------:R-:W1:Y:S01]  /*0170*/  S2R R18, SR_CTAID.X ;  /* 0x0000000000127919 */ /* 0x000e620000002500 */
[----:B------:R-:W1:Y:S02]  /*0180*/  LDC.64 R16, c[0x4][0x10] ;  /* 0x01000400ff107b82 */ /* 0x000e640000000a00 */
[----:B-1----:R-:W-:-:S06]  /*0190*/  IMAD.WIDE.U32 R16, R18, 0x8, R16 ;  /* 0x0000000812107825 */ /* 0x002fcc00078e0010 */
[----:B------:R-:W-:Y:S06]  /*01a0*/  BAR.SYNC.DEFER_BLOCKING 0x0 ;  /* 0x0000000000007b1d */ /* 0x000fec0000010000 */
[----:B------:R-:W2:Y:S01]  /*01b0*/  LDG.E.64 R8, desc[UR36][R16.64] ;  /* 0x0000002410087981 */ /* 0x000ea2000c1e1b00 */
[----:B------:R-:W1:Y:S01]  /*01c0*/  LDCU UR4, c[0x0][0x360] ;  /* 0x00006c00ff0477ac */ /* 0x000e620008000800 */
[----:B------:R-:W-:Y:S01]  /*01d0*/  MOV R0, 0x0 ;  /* 0x0000000000007802 */ /* 0x000fe20000000f00 */
[----:B0-----:R-:W-:Y:S01]  /*01e0*/  IMAD.MOV.U32 R7, RZ, RZ, R22 ;  /* 0x000000ffff077224 */ /* 0x001fe200078e0016 */
[----:B------:R0:W-:Y:S01]  /*01f0*/  STL.64 [R1], R18 ;  /* 0x0000001201007387 */ /* 0x0001e20000100a00 */
[----:B------:R-:W-:Y:S01]  /*0200*/  MOV R6, R2 ;  /* 0x0000000200067202 */ /* 0x000fe20000000f00 */
[----:B------:R0:W3:Y:S01]  /*0210*/  LDC.64 R10, c[0x4][R0] ;  /* 0x01000000000a7b82 */ /* 0x0000e20000000a00 */
[----:B-1----:R-:W-:Y:S01]  /*0220*/  IMAD R24, R18, UR4, R19 ;  /* 0x0000000412187c24 */ /* 0x002fe2000f8e0213 */
[----:B------:R-:W1:Y:S04]  /*0230*/  LDCU.64 UR4, c[0x4][0x18] ;  /* 0x01000300ff0477ac */ /* 0x000e680008000a00 */
[----:B------:R0:W-:Y:S01]  /*0240*/  STL [R1+0x8], R24 ;  /* 0x0000081801007387 */ /* 0x0001e20000100800 */
[----:B-1----:R-:W-:Y:S01]  /*0250*/  MOV R4, UR4 ;  /* 0x0000000400047c02 */ /* 0x002fe20008000f00 */
[----:B------:R-:W-:-:S02]  /*0260*/  IMAD.U32 R5, RZ, RZ, UR5 ;  /* 0x00000005ff057e24 */ /* 0x000fc4000f8e00ff */
[----:B--23--:R0:W-:Y:S05]  /*0270*/  STL.64 [R1+0x10], R8 ;  /* 0x0000100801007387 */ /* 0x00c1ea0000100a00 */
[----:B------:R-:W-:-:S07]  /*0280*/  LEPC R20, `(.L_x_5) ;  /* 0x000000001014794e */ /* 0x000fce0000000000 */
[----:B0-----:R-:W-:Y:S05]  /*0290*/  CALL.ABS.NOINC R10 ;  /* 0x000000000a007343 */ /* 0x001fea0003c00000 */
.L_x_5:
[----:B------:R-:W2:Y:S02]  /*02a0*/  LDG.E.64 R16, desc[UR36][R16.64] ;  /* 0x0000002410107981 */ /* 0x000ea4000c1e1b00 */
[----:B--2---:R-:W-:-:S05]  /*02b0*/  IMAD.WIDE.U32 R2, R19, 0x4, R16 ;  /* 0x0000000413027825 */ /* 0x004fca00078e0010 */
[----:B------:R-:W-:Y:S01]  /*02c0*/  ST.E desc[UR36][R2.64], R24 ;  /* 0x0000001802007985 */ /* 0x000fe2000c101924 */
[----:B------:R-:W-:Y:S05]  /*02d0*/  EXIT ;  /* 0x000000000000794d */ /* 0x000fea0003800000 */
.L_x_6:
        /* <DEDUP_REMOVED lines=10> */
.L_x_8:


//--------------------- .nv.global.init           --------------------------
	.section	.nv.global.init,"aw",@progbits
.nv.global.init:
	.type		$str,@object
	.size		$str,($str$1 - $str)
$str:
        /*0000*/ 	.byte	0x42, 0x6c, 0x6f, 0x63, 0x6b, 0x20, 0x25, 0x64, 0x2c, 0x20, 0x54, 0x68, 0x72, 0x65, 0x61, 0x64
        /*0010*/ 	.byte	0x20, 0x25, 0x64, 0x20, 0x5b, 0x47, 0x6c, 0x6f, 0x62, 0x61, 0x6c, 0x20, 0x69, 0x64, 0x3d, 0x25
        /*0020*/ 	.byte	0x64, 0x5d, 0x3a, 0x20, 0x67, 0x6f, 0x74, 0x20, 0x70, 0x6f, 0x69, 0x6e, 0x74, 0x65, 0x72, 0x3a
        /*0030*/ 	.byte	0x20, 0x25, 0x70, 0x0a, 0x00
	.type		$str$1,@object
	.size		$str$1,(.L_2 - $str$1)
$str$1:
        /*0035*/ 	.byte	0x42, 0x6c, 0x6f, 0x63, 0x6b, 0x20, 0x25, 0x64, 0x2c, 0x20, 0x54, 0x68, 0x72, 0x65, 0x61, 0x64
        /*0045*/ 	.byte	0x20, 0x25, 0x64, 0x20, 0x5b, 0x47, 0x6c, 0x6f, 0x62, 0x61, 0x6c, 0x20, 0x69, 0x64, 0x3d, 0x25
        /*0055*/ 	.byte	0x64, 0x5d, 0x3a, 0x20, 0x61, 0x73, 0x73, 0x69, 0x67, 0x6e, 0x65, 0x64, 0x20, 0x76, 0x61, 0x6c
        /*0065*/ 	.byte	0x75, 0x65, 0x20, 0x3d, 0x20, 0x25, 0x64, 0x0a, 0x00
.L_2:


//--------------------- .nv.shared.reserved.0     --------------------------
	.section	.nv.shared.reserved.0,"aw",@nobits
	.weak		__nv_reservedSMEM_offset_0_alias
	.size		__nv_reservedSMEM_offset_0_alias, 0, 64
	.other		__nv_reservedSMEM_offset_0_alias,@"STO_CUDA_RESERVED_SHARED STV_DEFAULT"
__nv_reservedSMEM_offset_0_alias:
	.zero		0
	.zero		64


//--------------------- .nv.global                --------------------------
	.section	.nv.global,"aw",@nobits
	.align	8
.nv.global:
	.type		array_global,@object
	.size		array_global,(.L_0 - array_global)
array_global:
	.zero		24
.L_0:


//--------------------- .nv.constant0._Z41globalMemoryDynamicPersistentPerBlockFreev --------------------------
	.section	.nv.constant0._Z41globalMemoryDynamicPersistentPerBlockFreev,"a",@progbits
	.sectionflags	@""
	.align	4
.nv.constant0._Z41globalMemoryDynamicPersistentPerBlockFreev:
	.zero		896


//--------------------- .nv.constant0._Z45globalMemoryDynamicPersistentPerBlockAllocatei --------------------------
	.section	.nv.constant0._Z45globalMemoryDynamicPersistentPerBlockAllocatei,"a",@progbits
	.sectionflags	@""
	.align	4
.nv.constant0._Z45globalMemoryDynamicPersistentPerBlockAllocatei:
	.zero		900


//--------------------- SYMBOLS --------------------------

	.type		.nv.reservedSmem.offset0,@object
	.size		.nv.reservedSmem.offset0,0x4
	.type		vprintf,@function
	.type		free,@function
	.type		malloc,@function
